//
// Generated by NVIDIA NVVM Compiler
//
// Compiler Build ID: CL-36424714
// Cuda compilation tools, release 13.0, V13.0.88
// Based on NVVM 20.0.0
//

.version 9.0
.target sm_100
.address_size 64

	// .globl	_Z25arrayOfStructuresFunctionP3AoS
.extern .func  (.param .b32 func_retval0) vprintf
(
	.param .b64 vprintf_param_0,
	.param .b64 vprintf_param_1
)
;
.global .align 1 .b8 $str[16] = {65, 111, 83, 32, 91, 37, 100, 93, 32, 58, 32, 37, 100, 32, 10};
.global .align 1 .b8 $str$1[16] = {83, 111, 65, 91, 37, 100, 93, 32, 58, 32, 37, 32, 100, 32, 10};

.visible .entry _Z25arrayOfStructuresFunctionP3AoS(
	.param .u64 .ptr .align 1 _Z25arrayOfStructuresFunctionP3AoS_param_0
)
{
	.local .align 8 .b8 	__local_depot0[8];
	.reg .b64 	%SP;
	.reg .b64 	%SPL;
	.reg .b32 	%r<5>;
	.reg .b64 	%rd<9>;

	mov.u64 	%SPL, __local_depot0;
	cvta.local.u64 	%SP, %SPL;
	ld.param.u64 	%rd1, [_Z25arrayOfStructuresFunctionP3AoS_param_0];
	cvta.to.global.u64 	%rd2, %rd1;
	add.u64 	%rd3, %SP, 0;
	add.u64 	%rd4, %SPL, 0;
	mov.u32 	%r1, %tid.x;
	mul.wide.u32 	%rd5, %r1, 4;
	add.s64 	%rd6, %rd2, %rd5;
	ld.global.u32 	%r2, [%rd6];
	st.local.v2.u32 	[%rd4], {%r1, %r2};
	mov.u64 	%rd7, $str;
	cvta.global.u64 	%rd8, %rd7;
	{ // callseq 0, 0
	.param .b64 param0;
	st.param.b64 	[param0], %rd8;
	.param .b64 param1;
	st.param.b64 	[param1], %rd3;
	.param .b32 retval0;
	call.uni (retval0), 
	vprintf, 
	(
	param0, 
	param1
	);
	ld.param.b32 	%r3, [retval0];
	} // callseq 0
	ret;

}
	// .globl	_Z24structureOfArrayFunctionP3SoA
.visible .entry _Z24structureOfArrayFunctionP3SoA(
	.param .u64 .ptr .align 1 _Z24structureOfArrayFunctionP3SoA_param_0
)
{
	.local .align 8 .b8 	__local_depot1[8];
	.reg .b64 	%SP;
	.reg .b64 	%SPL;
	.reg .b32 	%r<5>;
	.reg .b64 	%rd<9>;

	mov.u64 	%SPL, __local_depot1;
	cvta.local.u64 	%SP, %SPL;
	ld.param.u64 	%rd1, [_Z24structureOfArrayFunctionP3SoA_param_0];
	cvta.to.global.u64 	%rd2, %rd1;
	add.u64 	%rd3, %SP, 0;
	add.u64 	%rd4, %SPL, 0;
	mov.u32 	%r1, %tid.x;
	mul.wide.u32 	%rd5, %r1, 4;
	add.s64 	%rd6, %rd2, %rd5;
	ld.global.u32 	%r2, [%rd6];
	st.local.v2.u32 	[%rd4], {%r1, %r2};
	mov.u64 	%rd7, $str$1;
	cvta.global.u64 	%rd8, %rd7;
	{ // callseq 1, 0
	.param .b64 param0;
	st.param.b64 	[param0], %rd8;
	.param .b64 param1;
	st.param.b64 	[param1], %rd3;
	.param .b32 retval0;
	call.uni (retval0), 
	vprintf, 
	(
	param0, 
	param1
	);
	ld.param.b32 	%r3, [retval0];
	} // callseq 1
	ret;

}


// ===== COMPILED SASS (sm_100) =====

	.target	sm_100

	.elftype	@"ET_EXEC"


//--------------------- .note.nv.tkinfo           --------------------------
	.section	.note.nv.tkinfo,"",@"SHT_NOTE"
	.sectionflags	@"SHF_NOTE_NV_TKINFO"
	.tkinfo
        /*0018*/ 	.word	0x00000002
        /*0030*/ 	.string	""
        /*0030*/ 	.string	"ptxas"
        /*0030*/ 	.string	"Cuda compilation tools, release 13.0, V13.0.88"
        /*0030*/ 	.string	"Build cuda_13.0.r13.0/compiler.36424714_0"
        /*0030*/ 	.string	"-arch sm_100 -m 64 "



//--------------------- .note.nv.cuinfo           --------------------------
	.section	.note.nv.cuinfo,"",@"SHT_NOTE"
	.sectionflags	@"SHF_NOTE_NV_CUINFO"
        /*0018*/ 	.short	0x0002
        /*001a*/ 	.short	0x0064
        /*001c*/ 	.short	0x0082
	.zero		2


//--------------------- .nv.info                  --------------------------
	.section	.nv.info,"",@"SHT_CUDA_INFO"
	.align	4


	//----- nvinfo : EIATTR_REGCOUNT
	.align		4
        /*0000*/ 	.byte	0x04, 0x2f
        /*0002*/ 	.short	(.L_3 - .L_2)
	.align		4
.L_2:
        /*0004*/ 	.word	index@(_Z25arrayOfStructuresFunctionP3AoS)
        /*0008*/ 	.word	0x00000018


	//----- nvinfo : EIATTR_FRAME_SIZE
	.align		4
.L_3:
        /*000c*/ 	.byte	0x04, 0x11
        /*000e*/ 	.short	(.L_5 - .L_4)
	.align		4
.L_4:
        /*0010*/ 	.word	index@(_Z25arrayOfStructuresFunctionP3AoS)
        /*0014*/ 	.word	0x00000008


	//----- nvinfo : EIATTR_REGCOUNT
	.align		4
.L_5:
        /*0018*/ 	.byte	0x04, 0x2f
        /*001a*/ 	.short	(.L_7 - .L_6)
	.align		4
.L_6:
        /*001c*/ 	.word	index@(_Z24structureOfArrayFunctionP3SoA)
        /*0020*/ 	.word	0x00000018


	//----- nvinfo : EIATTR_FRAME_SIZE
	.align		4
.L_7:
        /*0024*/ 	.byte	0x04, 0x11
        /*0026*/ 	.short	(.L_9 - .L_8)
	.align		4
.L_8:
        /*0028*/ 	.word	index@(_Z24structureOfArrayFunctionP3SoA)
        /*002c*/ 	.word	0x00000008


	//----- nvinfo : EIATTR_MIN_STACK_SIZE
	.align		4
.L_9:
        /*0030*/ 	.byte	0x04, 0x12
        /*0032*/ 	.short	(.L_11 - .L_10)
	.align		4
.L_10:
        /*0034*/ 	.word	index@(_Z24structureOfArrayFunctionP3SoA)
        /*0038*/ 	.word	0x00000008


	//----- nvinfo : EIATTR_MIN_STACK_SIZE
	.align		4
.L_11:
        /*003c*/ 	.byte	0x04, 0x12
        /*003e*/ 	.short	(.L_13 - .L_12)
	.align		4
.L_12:
        /*0040*/ 	.word	index@(_Z25arrayOfStructuresFunctionP3AoS)
        /*0044*/ 	.word	0x00000008
.L_13:


//--------------------- .nv.compat                --------------------------
	.section	.nv.compat,"",@"SHT_CUDA_COMPAT_INFO"
	.align	4
        /*0000*/ 	.byte	0x02, 0x09, 0x00, 0x00, 0x02, 0x02, 0x01, 0x00, 0x02, 0x05, 0x05, 0x00, 0x03, 0x07, 0x01, 0x01
        /*0010*/ 	.byte	0x02, 0x03, 0x00, 0x00, 0x02, 0x06, 0x01, 0x00, 0x04, 0x0b, 0x08, 0x00, 0x09, 0x00, 0x00, 0x00
        /*0020*/ 	.byte	0x00, 0x00, 0x00, 0x00


//--------------------- .nv.info._Z24structureOfArrayFunctionP3SoA --------------------------
	.section	.nv.info._Z24structureOfArrayFunctionP3SoA,"",@"SHT_CUDA_INFO"
	.sectionflags	@""
	.align	4


	//----- nvinfo : EIATTR_CUDA_API_VERSION
	.align		4
        /*0000*/ 	.byte	0x04, 0x37
        /*0002*/ 	.short	(.L_15 - .L_14)
.L_14:
        /*0004*/ 	.word	0x00000082


	//----- nvinfo : EIATTR_KPARAM_INFO
	.align		4
.L_15:
        /*0008*/ 	.byte	0x04, 0x17
        /*000a*/ 	.short	(.L_17 - .L_16)
.L_16:
        /*000c*/ 	.word	0x00000000
        /*0010*/ 	.short	0x0000
        /*0012*/ 	.short	0x0000
        /*0014*/ 	.byte	0x00, 0xf5, 0x21, 0x00


	//----- nvinfo : EIATTR_SPARSE_MMA_MASK
	.align		4
.L_17:
        /*0018*/ 	.byte	0x03, 0x50
        /*001a*/ 	.short	0x0000


	//----- nvinfo : EIATTR_MAXREG_COUNT
	.align		4
        /*001c*/ 	.byte	0x03, 0x1b
        /*001e*/ 	.short	0x00ff


	//----- nvinfo : EIATTR_EXTERNS
	.align		4
        /*0020*/ 	.byte	0x04, 0x0f
        /*0022*/ 	.short	(.L_19 - .L_18)


	//   ....[0]....
	.align		4
.L_18:
        /*0024*/ 	.word	index@(vprintf)


	//----- nvinfo : EIATTR_MERCURY_ISA_VERSION
	.align		4
.L_19:
        /*0028*/ 	.byte	0x03, 0x5f
        /*002a*/ 	.short	0x0101


	//----- nvinfo : EIATTR_VRC_CTA_INIT_COUNT
	.align		4
        /*002c*/ 	.byte	0x02, 0x4a
	.zero		1
	.zero		1


	//----- nvinfo : EIATTR_SYSCALL_OFFSETS
	.align		4
        /*0030*/ 	.byte	0x04, 0x46
        /*0032*/ 	.short	(.L_21 - .L_20)


	//   ....[0]....
.L_20:
        /*0034*/ 	.word	0x00000120


	//----- nvinfo : EIATTR_EXIT_INSTR_OFFSETS
	.align		4
.L_21:
        /*0038*/ 	.byte	0x04, 0x1c
        /*003a*/ 	.short	(.L_23 - .L_22)


	//   ....[0]....
.L_22:
        /*003c*/ 	.word	0x00000130


	//----- nvinfo : EIATTR_CBANK_PARAM_SIZE
	.align		4
.L_23:
        /*0040*/ 	.byte	0x03, 0x19
        /*0042*/ 	.short	0x0008


	//----- nvinfo : EIATTR_PARAM_CBANK
	.align		4
        /*0044*/ 	.byte	0x04, 0x0a
        /*0046*/ 	.short	(.L_25 - .L_24)
	.align		4
.L_24:
        /*0048*/ 	.word	index@(.nv.constant0._Z24structureOfArrayFunctionP3SoA)
        /*004c*/ 	.short	0x0380
        /*004e*/ 	.short	0x0008


	//----- nvinfo : EIATTR_SW_WAR
	.align		4
.L_25:
        /*0050*/ 	.byte	0x04, 0x36
        /*0052*/ 	.short	(.L_27 - .L_26)
.L_26:
        /*0054*/ 	.word	0x00000008
.L_27:


//--------------------- .nv.info._Z25arrayOfStructuresFunctionP3AoS --------------------------
	.section	.nv.info._Z25arrayOfStructuresFunctionP3AoS,"",@"SHT_CUDA_INFO"
	.sectionflags	@""
	.align	4


	//----- nvinfo : EIATTR_CUDA_API_VERSION
	.align		4
        /*0000*/ 	.byte	0x04, 0x37
        /*0002*/ 	.short	(.L_29 - .L_28)
.L_28:
        /*0004*/ 	.word	0x00000082


	//----- nvinfo : EIATTR_KPARAM_INFO
	.align		4
.L_29:
        /*0008*/ 	.byte	0x04, 0x17
        /*000a*/ 	.short	(.L_31 - .L_30)
.L_30:
        /*000c*/ 	.word	0x00000000
        /*0010*/ 	.short	0x0000
        /*0012*/ 	.short	0x0000
        /*0014*/ 	.byte	0x00, 0xf5, 0x21, 0x00


	//----- nvinfo : EIATTR_SPARSE_MMA_MASK
	.align		4
.L_31:
        /*0018*/ 	.byte	0x03, 0x50
        /*001a*/ 	.short	0x0000


	//----- nvinfo : EIATTR_MAXREG_COUNT
	.align		4
        /*001c*/ 	.byte	0x03, 0x1b
        /*001e*/ 	.short	0x00ff


	//----- nvinfo : EIATTR_EXTERNS
	.align		4
        /*0020*/ 	.byte	0x04, 0x0f
        /*0022*/ 	.short	(.L_33 - .L_32)


	//   ....[0]....
	.align		4
.L_32:
        /*0024*/ 	.word	index@(vprintf)


	//----- nvinfo : EIATTR_MERCURY_ISA_VERSION
	.align		4
.L_33:
        /*0028*/ 	.byte	0x03, 0x5f
        /*002a*/ 	.short	0x0101


	//----- nvinfo : EIATTR_VRC_CTA_INIT_COUNT
	.align		4
        /*002c*/ 	.byte	0x02, 0x4a
	.zero		1
	.zero		1


	//----- nvinfo : EIATTR_SYSCALL_OFFSETS
	.align		4
        /*0030*/ 	.byte	0x04, 0x46
        /*0032*/ 	.short	(.L_35 - .L_34)


	//   ....[0]....
.L_34:
        /*0034*/ 	.word	0x00000120


	//----- nvinfo : EIATTR_EXIT_INSTR_OFFSETS
	.align		4
.L_35:
        /*0038*/ 	.byte	0x04, 0x1c
        /*003a*/ 	.short	(.L_37 - .L_36)


	//   ....[0]....
.L_36:
        /*003c*/ 	.word	0x00000130


	//----- nvinfo : EIATTR_CBANK_PARAM_SIZE
	.align		4
.L_37:
        /*0040*/ 	.byte	0x03, 0x19
        /*0042*/ 	.short	0x0008


	//----- nvinfo : EIATTR_PARAM_CBANK
	.align		4
        /*0044*/ 	.byte	0x04, 0x0a
        /*0046*/ 	.short	(.L_39 - .L_38)
	.align		4
.L_38:
        /*0048*/ 	.word	index@(.nv.constant0._Z25arrayOfStructuresFunctionP3AoS)
        /*004c*/ 	.short	0x0380
        /*004e*/ 	.short	0x0008


	//----- nvinfo : EIATTR_SW_WAR
	.align		4
.L_39:
        /*0050*/ 	.byte	0x04, 0x36
        /*0052*/ 	.short	(.L_41 - .L_40)
.L_40:
        /*0054*/ 	.word	0x00000008
.L_41:


//--------------------- .nv.callgraph             --------------------------
	.section	.nv.callgraph,"",@"SHT_CUDA_CALLGRAPH"
	.align	4
	.sectionentsize	8
	.align		4
        /*0000*/ 	.word	0x00000000
	.align		4
        /*0004*/ 	.word	0xffffffff
	.align		4
        /*0008*/ 	.word	index@(_Z24structureOfArrayFunctionP3SoA)
	.align		4
        /*000c*/ 	.word	index@(vprintf)
	.align		4
        /*0010*/ 	.word	index@(_Z25arrayOfStructuresFunctionP3AoS)
	.align		4
        /*0014*/ 	.word	index@(vprintf)
	.align		4
        /*0018*/ 	.word	0x00000000
	.align		4
        /*001c*/ 	.word	0xfffffffe
	.align		4
        /*0020*/ 	.word	0x00000000
	.align		4
        /*0024*/ 	.word	0xfffffffd
	.align		4
        /*0028*/ 	.word	0x00000000
	.align		4
        /*002c*/ 	.word	0xfffffffc


//--------------------- .nv.constant4             --------------------------
	.section	.nv.constant4,"a",@progbits
	.align	8
	.align		8
.nv.constant4:
        /*0000*/ 	.dword	vprintf
	.align		8
        /*0008*/ 	.dword	$str
	.align		8
        /*0010*/ 	.dword	$str$1


//--------------------- .text._Z24structureOfArrayFunctionP3SoA --------------------------
	.section	.text._Z24structureOfArrayFunctionP3SoA,"ax",@progbits
	.align	128
        .global         _Z24structureOfArrayFunctionP3SoA
        .type           _Z24structureOfArrayFunctionP3SoA,@function
        .size           _Z24structureOfArrayFunctionP3SoA,(.L_x_4 - _Z24structureOfArrayFunctionP3SoA)
        .other          _Z24structureOfArrayFunctionP3SoA,@"STO_CUDA_ENTRY STV_DEFAULT"
_Z24structureOfArrayFunctionP3SoA:
.text._Z24structureOfArrayFunctionP3SoA:
[----:B------:R-:W0:Y:S01]  /*0000*/  LDC R1, c[0x0][0x37c] ;  /* 0x0000df00ff017b82 */ /* 0x000e220000000800 */
[----:B------:R-:W1:Y:S07]  /*0010*/  S2R R10, SR_TID.X ;  /* 0x00000000000a7919 */ /* 0x000e6e0000002100 */
[----:B------:R-:W1:Y:S01]  /*0020*/  LDC.64 R2, c[0x0][0x380] ;  /* 0x0000e000ff027b82 */ /* 0x000e620000000a00 */
[----:B------:R-:W2:Y:S01]  /*0030*/  LDCU.64 UR4, c[0x0][0x358] ;  /* 0x00006b00ff0477ac */ /* 0x000ea20008000a00 */
[----:B0-----:R-:W-:Y:S01]  /*0040*/  VIADD R1, R1, 0xfffffff8 ;  /* 0xfffffff801017836 */ /* 0x001fe20000000000 */
[----:B------:R-:W0:Y:S01]  /*0050*/  LDCU.64 UR6, c[0x4][0x10] ;  /* 0x01000200ff0677ac */ /* 0x000e220008000a00 */
[----:B-1----:R-:W-:-:S05]  /*0060*/  IMAD.WIDE.U32 R2, R10, 0x4, R2 ;  /* 0x000000040a027825 */ /* 0x002fca00078e0002 */
[----:B--2---:R-:W2:Y:S01]  /*0070*/  LDG.E R11, desc[UR4][R2.64] ;  /* 0x00000004020b7981 */ /* 0x004ea2000c1e1900 */
[----:B------:R-:W-:Y:S01]  /*0080*/  MOV R0, 0x0 ;  /* 0x0000000000007802 */ /* 0x000fe20000000f00 */
[----:B------:R-:W1:Y:S01]  /*0090*/  LDCU UR4, c[0x0][0x2f8] ;  /* 0x00005f00ff0477ac */ /* 0x000e620008000800 */
[----:B0-----:R-:W-:Y:S01]  /*00a0*/  IMAD.U32 R4, RZ, RZ, UR6 ;  /* 0x00000006ff047e24 */ /* 0x001fe2000f8e00ff */
[----:B------:R-:W-:Y:S01]  /*00b0*/  MOV R5, UR7 ;  /* 0x0000000700057c02 */ /* 0x000fe20008000f00 */
[----:B------:R0:W3:Y:S01]  /*00c0*/  LDC.64 R8, c[0x4][R0] ;  /* 0x0100000000087b82 */ /* 0x0000e20000000a00 */
[----:B------:R-:W4:Y:S01]  /*00d0*/  LDCU UR5, c[0x0][0x2fc] ;  /* 0x00005f80ff0577ac */ /* 0x000f220008000800 */
[----:B-1----:R-:W-:-:S05]  /*00e0*/  IADD3 R6, P0, PT, R1, UR4, RZ ;  /* 0x0000000401067c10 */ /* 0x002fca000ff1e0ff */
[----:B----4-:R-:W-:Y:S01]  /*00f0*/  IMAD.X R7, RZ, RZ, UR5, P0 ;  /* 0x00000005ff077e24 */ /* 0x010fe200080e06ff */
[----:B--23--:R0:W-:Y:S07]  /*0100*/  STL.64 [R1], R10 ;  /* 0x0000000a01007387 */ /* 0x00c1ee0000100a00 */
[----:B------:R-:W-:-:S07]  /*0110*/  LEPC R20, `(.L_x_0) ;  /* 0x000000001014794e */ /* 0x000fce0000000000 */
[----:B0-----:R-:W-:Y:S05]  /*0120*/  CALL.ABS.NOINC R8 ;  /* 0x0000000008007343 */ /* 0x001fea0003c00000 */
.L_x_0:
[----:B------:R-:W-:Y:S05]  /*0130*/  EXIT ;  /* 0x000000000000794d */ /* 0x000fea0003800000 */
.L_x_1:
[----:B------:R-:W-:-:S00]  /*0140*/  BRA `(.L_x_1) ;  /* 0xfffffffc00fc7947 */ /* 0x000fc0000383ffff */
[----:B------:R-:W-:-:S00]  /*0150*/  NOP ;  /* 0x0000000000007918 */ /* 0x000fc00000000000 */
        /* <DEDUP_REMOVED lines=10> */
.L_x_4:


//--------------------- .text._Z25arrayOfStructuresFunctionP3AoS --------------------------
	.section	.text._Z25arrayOfStructuresFunctionP3AoS,"ax",@progbits
	.align	128
        .global         _Z25arrayOfStructuresFunctionP3AoS
        .type           _Z25arrayOfStructuresFunctionP3AoS,@function
        .size           _Z25arrayOfStructuresFunctionP3AoS,(.L_x_5 - _Z25arrayOfStructuresFunctionP3AoS)
        .other          _Z25arrayOfStructuresFunctionP3AoS,@"STO_CUDA_ENTRY STV_DEFAULT"
_Z25arrayOfStructuresFunctionP3AoS:
.text._Z25arrayOfStructuresFunctionP3AoS:
        /* <DEDUP_REMOVED lines=19> */
.L_x_2:
[----:B------:R-:W-:Y:S05]  /*0130*/  EXIT ;  /* 0x000000000000794d */ /* 0x000fea0003800000 */
.L_x_3:
        /* <DEDUP_REMOVED lines=12> */
.L_x_5:


//--------------------- .nv.global.init           --------------------------
	.section	.nv.global.init,"aw",@progbits
.nv.global.init:
	.type		$str,@object
	.size		$str,($str$1 - $str)
$str:
        /*0000*/ 	.byte	0x41, 0x6f, 0x53, 0x20, 0x5b, 0x25, 0x64, 0x5d, 0x20, 0x3a, 0x20, 0x25, 0x64, 0x20, 0x0a, 0x00
	.type		$str$1,@object
	.size		$str$1,(.L_1 - $str$1)
$str$1:
        /*0010*/ 	.byte	0x53, 0x6f, 0x41, 0x5b, 0x25, 0x64, 0x5d, 0x20, 0x3a, 0x20, 0x25, 0x20, 0x64, 0x20, 0x0a, 0x00
.L_1:


//--------------------- .nv.shared.reserved.0     --------------------------
	.section	.nv.shared.reserved.0,"aw",@nobits
	.weak		__nv_reservedSMEM_offset_0_alias
	.size		__nv_reservedSMEM_offset_0_alias, 0, 64
	.other		__nv_reservedSMEM_offset_0_alias,@"STO_CUDA_RESERVED_SHARED STV_DEFAULT"
__nv_reservedSMEM_offset_0_alias:
	.zero		0
	.zero		64


//--------------------- .nv.constant0._Z24structureOfArrayFunctionP3SoA --------------------------
	.section	.nv.constant0._Z24structureOfArrayFunctionP3SoA,"a",@progbits
	.sectionflags	@""
	.align	4
.nv.constant0._Z24structureOfArrayFunctionP3SoA:
	.zero		904


//--------------------- .nv.constant0._Z25arrayOfStructuresFunctionP3AoS --------------------------
	.section	.nv.constant0._Z25arrayOfStructuresFunctionP3AoS,"a",@progbits
	.sectionflags	@""
	.align	4
.nv.constant0._Z25arrayOfStructuresFunctionP3AoS:
	.zero		904


//--------------------- SYMBOLS --------------------------

	.type		.nv.reservedSmem.offset0,@object
	.size		.nv.reservedSmem.offset0,0x4
	.type		vprintf,@function
